	.headerflags	@"EF_CUDA_TEXMODE_UNIFIED EF_CUDA_64BIT_ADDRESS EF_CUDA_ACCELERATORS EF_CUDA_SM90 EF_CUDA_VIRTUAL_SM(EF_CUDA_SM90)"
	.elftype	@"ET_EXEC"


//--------------------- .nv.info                  --------------------------
	.section	.nv.info,"",@"SHT_CUDA_INFO"
	.align	4


	//----- nvinfo : EIATTR_REGCOUNT
	.align		4
        /*0000*/ 	.byte	0x04, 0x2f
        /*0002*/ 	.short	(.L_3 - .L_2)
	.align		4
.L_2:
        /*0004*/ 	.word	index@(triton_poi_fused__native_batch_norm_legit_no_training_cat_relu_6)
        /*0008*/ 	.word	0x00000020


	//----- nvinfo : EIATTR_MIN_STACK_SIZE
	.align		4
.L_3:
        /*000c*/ 	.byte	0x04, 0x12
        /*000e*/ 	.short	(.L_5 - .L_4)
	.align		4
.L_4:
        /*0010*/ 	.word	index@(triton_poi_fused__native_batch_norm_legit_no_training_cat_relu_6)
        /*0014*/ 	.word	0x00000000


	//----- nvinfo : EIATTR_FRAME_SIZE
	.align		4
.L_5:
        /*0018*/ 	.byte	0x04, 0x11
        /*001a*/ 	.short	(.L_7 - .L_6)
	.align		4
.L_6:
        /*001c*/ 	.word	index@(triton_poi_fused__native_batch_norm_legit_no_training_cat_relu_6)
        /*0020*/ 	.word	0x00000000


	//----- nvinfo : EIATTR_MIN_STACK_SIZE
	.align		4
.L_7:
        /*0024*/ 	.byte	0x04, 0x12
        /*0026*/ 	.short	(.L_9 - .L_8)
	.align		4
.L_8:
        /*0028*/ 	.word	index@(triton_poi_fused__native_batch_norm_legit_no_training_cat_relu_6)
        /*002c*/ 	.word	0x00000000
.L_9:


//--------------------- .nv.info.triton_poi_fused__native_batch_norm_legit_no_training_cat_relu_6 --------------------------
	.section	.nv.info.triton_poi_fused__native_batch_norm_legit_no_training_cat_relu_6,"",@"SHT_CUDA_INFO"
	.sectionflags	@""
	.align	4


	//----- nvinfo : EIATTR_CUDA_API_VERSION
	.align		4
        /*0000*/ 	.byte	0x04, 0x37
        /*0002*/ 	.short	(.L_11 - .L_10)
.L_10:
        /*0004*/ 	.word	0x0000007c


	//----- nvinfo : EIATTR_KPARAM_INFO
	.align		4
.L_11:
        /*0008*/ 	.byte	0x04, 0x17
        /*000a*/ 	.short	(.L_13 - .L_12)
.L_12:
        /*000c*/ 	.word	0x00000000
        /*0010*/ 	.short	0x0008
        /*0012*/ 	.short	0x0040
        /*0014*/ 	.byte	0x00, 0xf0, 0x11, 0x00


	//----- nvinfo : EIATTR_KPARAM_INFO
	.align		4
.L_13:
        /*0018*/ 	.byte	0x04, 0x17
        /*001a*/ 	.short	(.L_15 - .L_14)
.L_14:
        /*001c*/ 	.word	0x00000000
        /*0020*/ 	.short	0x0007
        /*0022*/ 	.short	0x0038
        /*0024*/ 	.byte	0x00, 0xf4, 0x21, 0x00


	//----- nvinfo : EIATTR_KPARAM_INFO
	.align		4
.L_15:
        /*0028*/ 	.byte	0x04, 0x17
        /*002a*/ 	.short	(.L_17 - .L_16)
.L_16:
        /*002c*/ 	.word	0x00000000
        /*0030*/ 	.short	0x0006
        /*0032*/ 	.short	0x0030
        /*0034*/ 	.byte	0x00, 0xf4, 0x21, 0x00


	//----- nvinfo : EIATTR_KPARAM_INFO
	.align		4
.L_17:
        /*0038*/ 	.byte	0x04, 0x17
        /*003a*/ 	.short	(.L_19 - .L_18)
.L_18:
        /*003c*/ 	.word	0x00000000
        /*0040*/ 	.short	0x0005
        /*0042*/ 	.short	0x0028
        /*0044*/ 	.byte	0x00, 0xf4, 0x21, 0x00


	//----- nvinfo : EIATTR_KPARAM_INFO
	.align		4
.L_19:
        /*0048*/ 	.byte	0x04, 0x17
        /*004a*/ 	.short	(.L_21 - .L_20)
.L_20:
        /*004c*/ 	.word	0x00000000
        /*0050*/ 	.short	0x0004
        /*0052*/ 	.short	0x0020
        /*0054*/ 	.byte	0x00, 0xf4, 0x21, 0x00


	//----- nvinfo : EIATTR_KPARAM_INFO
	.align		4
.L_21:
        /*0058*/ 	.byte	0x04, 0x17
        /*005a*/ 	.short	(.L_23 - .L_22)
.L_22:
        /*005c*/ 	.word	0x00000000
        /*0060*/ 	.short	0x0003
        /*0062*/ 	.short	0x0018
        /*0064*/ 	.byte	0x00, 0xf4, 0x21, 0x00


	//----- nvinfo : EIATTR_KPARAM_INFO
	.align		4
.L_23:
        /*0068*/ 	.byte	0x04, 0x17
        /*006a*/ 	.short	(.L_25 - .L_24)
.L_24:
        /*006c*/ 	.word	0x00000000
        /*0070*/ 	.short	0x0002
        /*0072*/ 	.short	0x0010
        /*0074*/ 	.byte	0x00, 0xf4, 0x21, 0x00


	//----- nvinfo : EIATTR_KPARAM_INFO
	.align		4
.L_25:
        /*0078*/ 	.byte	0x04, 0x17
        /*007a*/ 	.short	(.L_27 - .L_26)
.L_26:
        /*007c*/ 	.word	0x00000000
        /*0080*/ 	.short	0x0001
        /*0082*/ 	.short	0x0008
        /*0084*/ 	.byte	0x00, 0xf4, 0x21, 0x00


	//----- nvinfo : EIATTR_KPARAM_INFO
	.align		4
.L_27:
        /*0088*/ 	.byte	0x04, 0x17
        /*008a*/ 	.short	(.L_29 - .L_28)
.L_28:
        /*008c*/ 	.word	0x00000000
        /*0090*/ 	.short	0x0000
        /*0092*/ 	.short	0x0000
        /*0094*/ 	.byte	0x00, 0xf4, 0x21, 0x00


	//----- nvinfo : EIATTR_SPARSE_MMA_MASK
	.align		4
.L_29:
        /*0098*/ 	.byte	0x03, 0x50
        /*009a*/ 	.short	0x0000


	//----- nvinfo : EIATTR_MAXREG_COUNT
	.align		4
        /*009c*/ 	.byte	0x03, 0x1b
        /*009e*/ 	.short	0x00ff


	//----- nvinfo : EIATTR_EXIT_INSTR_OFFSETS
	.align		4
        /*00a0*/ 	.byte	0x04, 0x1c
        /*00a2*/ 	.short	(.L_31 - .L_30)


	//   ....[0]....
.L_30:
        /*00a4*/ 	.word	0x00000990


	//   ....[1]....
        /*00a8*/ 	.word	0x000009b0


	//----- nvinfo : EIATTR_REQNTID
	.align		4
.L_31:
        /*00ac*/ 	.byte	0x04, 0x10
        /*00ae*/ 	.short	(.L_33 - .L_32)
.L_32:
        /*00b0*/ 	.word	0x00000080
        /*00b4*/ 	.word	0x00000001
        /*00b8*/ 	.word	0x00000001


	//----- nvinfo : EIATTR_CBANK_PARAM_SIZE
	.align		4
.L_33:
        /*00bc*/ 	.byte	0x03, 0x19
        /*00be*/ 	.short	0x0044


	//----- nvinfo : EIATTR_PARAM_CBANK
	.align		4
        /*00c0*/ 	.byte	0x04, 0x0a
        /*00c2*/ 	.short	(.L_35 - .L_34)
	.align		4
.L_34:
        /*00c4*/ 	.word	index@(.nv.constant0.triton_poi_fused__native_batch_norm_legit_no_training_cat_relu_6)
        /*00c8*/ 	.short	0x0210
        /*00ca*/ 	.short	0x0044


	//----- nvinfo : EIATTR_SW_WAR
	.align		4
.L_35:
        /*00cc*/ 	.byte	0x04, 0x36
        /*00ce*/ 	.short	(.L_37 - .L_36)
.L_36:
        /*00d0*/ 	.word	0x00000008
.L_37:


//--------------------- .nv.callgraph             --------------------------
	.section	.nv.callgraph,"",@"SHT_CUDA_CALLGRAPH"
	.align	4
	.sectionentsize	8
	.align		4
        /*0000*/ 	.word	0x00000000
	.align		4
        /*0004*/ 	.word	0xffffffff
	.align		4
        /*0008*/ 	.word	0x00000000
	.align		4
        /*000c*/ 	.word	0xfffffffe
	.align		4
        /*0010*/ 	.word	0x00000000
	.align		4
        /*0014*/ 	.word	0xfffffffd
	.align		4
        /*0018*/ 	.word	0x00000000
	.align		4
        /*001c*/ 	.word	0xfffffffc


//--------------------- .nv.constant4             --------------------------
	.section	.nv.constant4,"a",@progbits
	.align	8
	.align		8
.nv.constant4:
        /*0000*/ 	.dword	_$_str
	.align		8
        /*0008*/ 	.dword	_$_str_$_2


//--------------------- .text.triton_poi_fused__native_batch_norm_legit_no_training_cat_relu_6 --------------------------
	.section	.text.triton_poi_fused__native_batch_norm_legit_no_training_cat_relu_6,"ax",@progbits
	.align	128
        .global         triton_poi_fused__native_batch_norm_legit_no_training_cat_relu_6
        .type           triton_poi_fused__native_batch_norm_legit_no_training_cat_relu_6,@function
        .size           triton_poi_fused__native_batch_norm_legit_no_training_cat_relu_6,(.L_x_1 - triton_poi_fused__native_batch_norm_legit_no_training_cat_relu_6)
        .other          triton_poi_fused__native_batch_norm_legit_no_training_cat_relu_6,@"STO_CUDA_ENTRY STV_DEFAULT"
triton_poi_fused__native_batch_norm_legit_no_training_cat_relu_6:
.text.triton_poi_fused__native_batch_norm_legit_no_training_cat_relu_6:
[----:B------:R-:W0:Y:S01]  /*0000*/  LDC R1, c[0x0][0x28] ;  /* 0x00000a00ff017b82 */ /* 0x000e220000000800 */
[----:B------:R-:W1:Y:S07]  /*0010*/  S2R R0, SR_TID.X ;  /* 0x0000000000007919 */ /* 0x000e6e0000002100 */
[----:B------:R-:W2:Y:S01]  /*0020*/  LDC.64 R6, c[0x0][0x228] ;  /* 0x00008a00ff067b82 */ /* 0x000ea20000000a00 */
[----:B------:R-:W-:Y:S01]  /*0030*/  IMAD.MOV.U32 R4, RZ, RZ, RZ ;  /* 0x000000ffff047224 */ /* 0x000fe200078e00ff */
[----:B------:R-:W-:Y:S01]  /*0040*/  ULDC.64 UR4, c[0x0][0x208] ;  /* 0x0000820000047ab9 */ /* 0x000fe20000000a00 */
[----:B------:R-:W3:Y:S01]  /*0050*/  S2R R5, SR_CTAID.X ;  /* 0x0000000000057919 */ /* 0x000ee20000002500 */
[----:B------:R-:W-:Y:S01]  /*0060*/  IMAD.MOV.U32 R8, RZ, RZ, RZ ;  /* 0x000000ffff087224 */ /* 0x000fe200078e00ff */
[----:B------:R-:W-:-:S03]  /*0070*/  ULDC.64 UR6, c[0x0][0x218] ;  /* 0x0000860000067ab9 */ /* 0x000fc60000000a00 */
[----:B------:R-:W4:Y:S08]  /*0080*/  LDC.64 R12, c[0x0][0x220] ;  /* 0x00008800ff0c7b82 */ /* 0x000f300000000a00 */
[----:B------:R-:W5:Y:S01]  /*0090*/  LDC.64 R28, c[0x0][0x210] ;  /* 0x00008400ff1c7b82 */ /* 0x000f620000000a00 */
[----:B------:R-:W-:-:S07]  /*00a0*/  IMAD.MOV.U32 R21, RZ, RZ, RZ ;  /* 0x000000ffff157224 */ /* 0x000fce00078e00ff */
[----:B------:R-:W4:Y:S01]  /*00b0*/  LDC.64 R26, c[0x0][0x238] ;  /* 0x00008e00ff1a7b82 */ /* 0x000f220000000a00 */
[----:B-1----:R-:W-:-:S05]  /*00c0*/  IMAD.SHL.U32 R0, R0, 0x4, RZ ;  /* 0x0000000400007824 */ /* 0x002fca00078e00ff */
[----:B------:R-:W-:-:S05]  /*00d0*/  LOP3.LUT R0, R0, 0x1fc, RZ, 0xc0, !PT ;  /* 0x000001fc00007812 */ /* 0x000fca00078ec0ff */
[----:B---3--:R-:W-:-:S05]  /*00e0*/  IMAD R5, R5, 0x200, R0 ;  /* 0x0000020005057824 */ /* 0x008fca00078e0200 */
[----:B------:R-:W-:Y:S02]  /*00f0*/  SHF.R.S32.HI R0, RZ, 0x1f, R5 ;  /* 0x0000001fff007819 */ /* 0x000fe40000011405 */
[----:B------:R-:W-:Y:S02]  /*0100*/  ISETP.GE.AND P0, PT, R5, 0xe500, PT ;  /* 0x0000e5000500780c */ /* 0x000fe40003f06270 */
[----:B------:R-:W-:-:S04]  /*0110*/  LEA.HI R0, R0, R5, RZ, 0x6 ;  /* 0x0000000500007211 */ /* 0x000fc800078f30ff */
[----:B------:R-:W-:-:S05]  /*0120*/  SHF.R.S32.HI R11, RZ, 0x6, R0 ;  /* 0x00000006ff0b7819 */ /* 0x000fca0000011400 */
[----:B------:R-:W-:-:S05]  /*0130*/  IMAD.HI R2, R11, 0x478bbced, RZ ;  /* 0x478bbced0b027827 */ /* 0x000fca00078e02ff */
[----:B------:R-:W-:-:S04]  /*0140*/  SHF.R.U32.HI R3, RZ, 0x1f, R2 ;  /* 0x0000001fff037819 */ /* 0x000fc80000011602 */
[----:B------:R-:W-:-:S05]  /*0150*/  LEA.HI.SX32 R2, R2, R3, 0x1a ;  /* 0x0000000302027211 */ /* 0x000fca00078fd2ff */
[----:B------:R-:W-:Y:S01]  /*0160*/  IMAD R11, R2, -0xe5, R11 ;  /* 0xffffff1b020b7824 */ /* 0x000fe200078e020b */
[----:B------:R-:W-:-:S03]  /*0170*/  CS2R R2, SRZ ;  /* 0x0000000000027805 */ /* 0x000fc6000001ff00 */
[----:B--2---:R-:W-:-:S05]  /*0180*/  IMAD.WIDE R6, R11, 0x4, R6 ;  /* 0x000000040b067825 */ /* 0x004fca00078e0206 */
[----:B------:R-:W2:Y:S04]  /*0190*/  @!P0 LDG.E.EL R4, desc[UR4][R6.64] ;  /* 0x0000000406048981 */ /* 0x000ea8000c2e1900 */
[----:B------:R-:W3:Y:S04]  /*01a0*/  @!P0 LDG.E.EL R3, desc[UR4][R6.64] ;  /* 0x0000000406038981 */ /* 0x000ee8000c2e1900 */
[----:B------:R-:W5:Y:S04]  /*01b0*/  @!P0 LDG.E.EL R8, desc[UR4][R6.64] ;  /* 0x0000000406088981 */ /* 0x000f68000c2e1900 */
[----:B------:R1:W5:Y:S01]  /*01c0*/  @!P0 LDG.E.EL R2, desc[UR4][R6.64] ;  /* 0x0000000406028981 */ /* 0x000362000c2e1900 */
[----:B------:R-:W-:-:S02]  /*01d0*/  LOP3.LUT R0, R0, 0xffffffc0, RZ, 0xc0, !PT ;  /* 0xffffffc000007812 */ /* 0x000fc400078ec0ff */
[C---:B------:R-:W-:Y:S01]  /*01e0*/  SHF.L.U32 R9, R11.reuse, 0x6, RZ ;  /* 0x000000060b097819 */ /* 0x040fe200000006ff */
[----:B----4-:R-:W-:-:S05]  /*01f0*/  IMAD.WIDE R12, R11, 0x4, R12 ;  /* 0x000000040b0c7825 */ /* 0x010fca00078e020c */
[----:B------:R-:W4:Y:S01]  /*0200*/  @!P0 LDG.E.EL R21, desc[UR4][R12.64] ;  /* 0x000000040c158981 */ /* 0x000f22000c2e1900 */
[----:B0-----:R-:W-:Y:S01]  /*0210*/  IMAD.WIDE R26, R11, 0x4, R26 ;  /* 0x000000040b1a7825 */ /* 0x001fe200078e021a */
[----:B------:R-:W-:-:S03]  /*0220*/  HFMA2.MMA R23, -RZ, RZ, 0, 0 ;  /* 0x00000000ff177435 */ /* 0x000fc600000001ff */
[----:B--2---:R-:W-:-:S04]  /*0230*/  FADD R4, R4, 9.9999997473787516356e-06 ;  /* 0x3727c5ac04047421 */ /* 0x004fc80000000000 */
[----:B------:R-:W0:Y:S01]  /*0240*/  MUFU.SQRT R20, R4 ;  /* 0x0000000400147308 */ /* 0x000e220000002000 */
[----:B---3--:R-:W-:-:S07]  /*0250*/  FADD R3, R3, 9.9999997473787516356e-06 ;  /* 0x3727c5ac03037421 */ /* 0x008fce0000000000 */
[----:B------:R2:W3:Y:S01]  /*0260*/  MUFU.SQRT R24, R3 ;  /* 0x0000000300187308 */ /* 0x0004e20000002000 */
[----:B-----5:R-:W-:Y:S01]  /*0270*/  FADD R8, R8, 9.9999997473787516356e-06 ;  /* 0x3727c5ac08087421 */ /* 0x020fe20000000000 */
[C---:B0-----:R-:W-:Y:S01]  /*0280*/  FSETP.GT.AND P6, PT, R20.reuse, 8.50705917302346158658e+37, PT ;  /* 0x7e8000001400780b */ /* 0x041fe20003fc4000 */
[----:B--2---:R-:W-:Y:S01]  /*0290*/  IMAD.HI R3, R5, 0x478bbced, RZ ;  /* 0x478bbced05037827 */ /* 0x004fe200078e02ff */
[----:B------:R-:W-:-:S04]  /*02a0*/  FSETP.GEU.AND P2, PT, R20, 1.175494350822287508e-38, PT ;  /* 0x008000001400780b */ /* 0x000fc80003f4e000 */
[----:B------:R0:W2:Y:S01]  /*02b0*/  MUFU.SQRT R22, R8 ;  /* 0x0000000800167308 */ /* 0x0000a20000002000 */
[----:B------:R-:W-:Y:S02]  /*02c0*/  SHF.R.U32.HI R4, RZ, 0x1f, R3 ;  /* 0x0000001fff047819 */ /* 0x000fe40000011603 */
[C---:B---3--:R-:W-:Y:S02]  /*02d0*/  FSETP.GT.AND P5, PT, R24.reuse, 8.50705917302346158658e+37, PT ;  /* 0x7e8000001800780b */ /* 0x048fe40003fa4000 */
[----:B-1----:R-:W-:Y:S02]  /*02e0*/  LEA.HI.SX32 R6, R3, R4, 0x14 ;  /* 0x0000000403067211 */ /* 0x002fe400078fa2ff */
[----:B------:R-:W-:Y:S01]  /*02f0*/  FSETP.GEU.AND P3, PT, R24, 1.175494350822287508e-38, PT ;  /* 0x008000001800780b */ /* 0x000fe20003f6e000 */
[----:B------:R-:W-:Y:S02]  /*0300*/  @P6 FMUL R20, R20, 0.25 ;  /* 0x3e80000014146820 */ /* 0x000fe40000400000 */
[----:B------:R-:W-:-:S02]  /*0310*/  IMAD R7, R6, -0x3940, R5 ;  /* 0xffffc6c006077824 */ /* 0x000fc400078e0205 */
[----:B------:R-:W-:Y:S01]  /*0320*/  FADD R10, R2, 9.9999997473787516356e-06 ;  /* 0x3727c5ac020a7421 */ /* 0x000fe20000000000 */
[----:B------:R-:W-:Y:S01]  /*0330*/  @!P2 FMUL R20, R20, 16777216 ;  /* 0x4b8000001414a820 */ /* 0x000fe20000400000 */
[----:B0-----:R-:W-:Y:S01]  /*0340*/  IMAD R8, R6, 0xc80, RZ ;  /* 0x00000c8006087824 */ /* 0x001fe200078e02ff */
[----:B--2---:R-:W-:Y:S01]  /*0350*/  FSETP.GT.AND P4, PT, R22, 8.50705917302346158658e+37, PT ;  /* 0x7e8000001600780b */ /* 0x004fe20003f84000 */
[----:B------:R-:W-:Y:S02]  /*0360*/  IMAD R7, R6, 0x2cc0, R7 ;  /* 0x00002cc006077824 */ /* 0x000fe400078e0207 */
[----:B------:R-:W-:Y:S01]  /*0370*/  @P5 FMUL R24, R24, 0.25 ;  /* 0x3e80000018185820 */ /* 0x000fe20000400000 */
[----:B------:R-:W-:Y:S01]  /*0380*/  IMAD.IADD R6, R5, 0x1, -R0 ;  /* 0x0000000105067824 */ /* 0x000fe200078e0a00 */
[----:B------:R-:W-:Y:S01]  /*0390*/  FSETP.GEU.AND P1, PT, R22, 1.175494350822287508e-38, PT ;  /* 0x008000001600780b */ /* 0x000fe20003f2e000 */
[----:B------:R-:W0:Y:S01]  /*03a0*/  MUFU.SQRT R0, R10 ;  /* 0x0000000a00007308 */ /* 0x000e220000002000 */
[----:B------:R-:W-:Y:S01]  /*03b0*/  @!P3 FMUL R24, R24, 16777216 ;  /* 0x4b8000001818b820 */ /* 0x000fe20000400000 */
[----:B------:R-:W-:Y:S01]  /*03c0*/  IMAD.MOV.U32 R4, RZ, RZ, 0x3e800000 ;  /* 0x3e800000ff047424 */ /* 0x000fe200078e00ff */
[----:B------:R-:W1:Y:S05]  /*03d0*/  LDC.64 R2, c[0x0][0x230] ;  /* 0x00008c00ff027b82 */ /* 0x000e6a0000000a00 */
[----:B------:R-:W2:Y:S01]  /*03e0*/  MUFU.RCP R20, R20 ;  /* 0x0000001400147308 */ /* 0x000ea20000001000 */
[----:B------:R-:W-:-:S02]  /*03f0*/  FSEL R15, R4, 1, P5 ;  /* 0x3f800000040f7808 */ /* 0x000fc40002800000 */
[----:B------:R-:W-:Y:S02]  /*0400*/  FSEL R17, R4, 1, P6 ;  /* 0x3f80000004117808 */ /* 0x000fe40003000000 */
[----:B------:R-:W-:-:S03]  /*0410*/  SHF.R.S32.HI R14, RZ, 0x1f, R8 ;  /* 0x0000001fff0e7819 */ /* 0x000fc60000011408 */
[----:B------:R-:W3:Y:S01]  /*0420*/  MUFU.RCP R24, R24 ;  /* 0x0000001800187308 */ /* 0x000ee20000001000 */
[----:B------:R-:W-:Y:S01]  /*0430*/  IADD3 R8, P5, P6, R9, R6, R8 ;  /* 0x0000000609087210 */ /* 0x000fe20007ebe008 */
[----:B------:R-:W-:Y:S01]  /*0440*/  @P4 FMUL R22, R22, 0.25 ;  /* 0x3e80000016164820 */ /* 0x000fe20000400000 */
[----:B------:R-:W-:Y:S01]  /*0450*/  FSEL R19, R4, 1, P4 ;  /* 0x3f80000004137808 */ /* 0x000fe20002000000 */
[----:B------:R-:W-:Y:S01]  /*0460*/  @!P3 FMUL R15, R15, 16777216 ;  /* 0x4b8000000f0fb820 */ /* 0x000fe20000400000 */
[----:B------:R-:W-:Y:S01]  /*0470*/  SHF.R.S32.HI R6, RZ, 0x1f, R6 ;  /* 0x0000001fff067819 */ /* 0x000fe20000011406 */
[----:B------:R-:W-:Y:S01]  /*0480*/  @!P2 FMUL R17, R17, 16777216 ;  /* 0x4b8000001111a820 */ /* 0x000fe20000400000 */
[----:B------:R-:W-:Y:S02]  /*0490*/  SHF.R.S32.HI R9, RZ, 0x1f, R9 ;  /* 0x0000001fff097819 */ /* 0x000fe40000011409 */
[----:B0-----:R-:W-:Y:S02]  /*04a0*/  FSETP.GT.AND P2, PT, R0, 8.50705917302346158658e+37, PT ;  /* 0x7e8000000000780b */ /* 0x001fe40003f44000 */
[----:B------:R-:W-:Y:S01]  /*04b0*/  ISETP.GE.AND P3, PT, R11, 0xb3, PT ;  /* 0x000000b30b00780c */ /* 0x000fe20003f66270 */
[----:B------:R-:W-:Y:S01]  /*04c0*/  @!P1 FMUL R22, R22, 16777216 ;  /* 0x4b80000016169820 */ /* 0x000fe20000400000 */
[----:B------:R-:W-:Y:S01]  /*04d0*/  @!P1 FMUL R19, R19, 16777216 ;  /* 0x4b80000013139820 */ /* 0x000fe20000400000 */
[----:B------:R-:W-:Y:S01]  /*04e0*/  IADD3.X R9, R9, R6, R14, P5, P6 ;  /* 0x0000000609097210 */ /* 0x000fe20002fec40e */
[----:B--2---:R-:W-:Y:S01]  /*04f0*/  FMUL R20, R20, R17 ;  /* 0x0000001114147220 */ /* 0x004fe20000400000 */
[----:B------:R-:W-:-:S02]  /*0500*/  CS2R R16, SRZ ;  /* 0x0000000000107805 */ /* 0x000fc4000001ff00 */
[----:B------:R-:W-:Y:S01]  /*0510*/  FSETP.GEU.AND P4, PT, R0, 1.175494350822287508e-38, PT ;  /* 0x008000000000780b */ /* 0x000fe20003f8e000 */
[----:B------:R-:W-:Y:S01]  /*0520*/  IMAD.MOV.U32 R6, RZ, RZ, RZ ;  /* 0x000000ffff067224 */ /* 0x000fe200078e00ff */
[----:B------:R-:W-:Y:S01]  /*0530*/  ISETP.LT.AND P1, PT, R5, 0xe500, !P3 ;  /* 0x0000e5000500780c */ /* 0x000fe20005f21270 */
[----:B---3--:R-:W-:Y:S01]  /*0540*/  FMUL R24, R24, R15 ;  /* 0x0000000f18187220 */ /* 0x008fe20000400000 */
[----:B------:R-:W-:Y:S01]  /*0550*/  CS2R R14, SRZ ;  /* 0x00000000000e7805 */ /* 0x000fe2000001ff00 */
[----:B------:R-:W2:Y:S01]  /*0560*/  @!P0 LDG.E.EL R16, desc[UR4][R12.64] ;  /* 0x000000040c108981 */ /* 0x000ea2000c2e1900 */
[----:B------:R-:W-:Y:S01]  /*0570*/  IMAD.WIDE R28, R7, 0x4, R28 ;  /* 0x00000004071c7825 */ /* 0x000fe200078e021c */
[----:B------:R-:W-:Y:S02]  /*0580*/  FSEL R4, R4, 1, P2 ;  /* 0x3f80000004047808 */ /* 0x000fe40001000000 */
[----:B------:R-:W3:Y:S01]  /*0590*/  @!P0 LDG.E.EL R17, desc[UR4][R12.64] ;  /* 0x000000040c118981 */ /* 0x000ee2000c2e1900 */
[----:B------:R-:W-:-:S03]  /*05a0*/  @P2 FMUL R0, R0, 0.25 ;  /* 0x3e80000000002820 */ /* 0x000fc60000400000 */
[----:B------:R0:W5:Y:S01]  /*05b0*/  @!P0 LDG.E.EL R6, desc[UR4][R12.64] ;  /* 0x000000040c068981 */ /* 0x000162000c2e1900 */
[C---:B------:R-:W-:Y:S01]  /*05c0*/  ISETP.GT.AND P2, PT, R11.reuse, 0xb2, !P0 ;  /* 0x000000b20b00780c */ /* 0x040fe20004744270 */
[----:B------:R-:W-:Y:S01]  /*05d0*/  @!P4 FMUL R0, R0, 16777216 ;  /* 0x4b8000000000c820 */ /* 0x000fe20000400000 */
[----:B------:R-:W-:Y:S01]  /*05e0*/  @!P4 FMUL R4, R4, 16777216 ;  /* 0x4b8000000404c820 */ /* 0x000fe20000400000 */
[----:B0-----:R-:W-:Y:S01]  /*05f0*/  CS2R R12, SRZ ;  /* 0x00000000000c7805 */ /* 0x001fe2000001ff00 */
[----:B-1----:R-:W-:-:S05]  /*0600*/  IMAD.WIDE R2, R11, 0x4, R2 ;  /* 0x000000040b027825 */ /* 0x002fca00078e0202 */
[----:B------:R0:W2:Y:S01]  /*0610*/  @P1 LDG.E.128 R12, desc[UR4][R28.64] ;  /* 0x000000041c0c1981 */ /* 0x0000a2000c1e1d00 */
[----:B------:R-:W-:Y:S01]  /*0620*/  CS2R R10, SRZ ;  /* 0x00000000000a7805 */ /* 0x000fe2000001ff00 */
[----:B------:R-:W1:Y:S01]  /*0630*/  MUFU.RCP R22, R22 ;  /* 0x0000001600167308 */ /* 0x000e620000001000 */
[----:B------:R-:W-:Y:S01]  /*0640*/  IMAD.MOV.U32 R7, RZ, RZ, RZ ;  /* 0x000000ffff077224 */ /* 0x000fe200078e00ff */
[----:B------:R-:W3:Y:S05]  /*0650*/  @!P0 LDG.E.EL R23, desc[UR4][R2.64] ;  /* 0x0000000402178981 */ /* 0x000eea000c2e1900 */
[----:B------:R-:W3:Y:S01]  /*0660*/  @!P0 LDG.E.EL R7, desc[UR4][R2.64] ;  /* 0x0000000402078981 */ /* 0x000ee2000c2e1900 */
[----:B0-----:R-:W-:-:S04]  /*0670*/  LEA R28, P4, R8, UR6, 0x2 ;  /* 0x00000006081c7c11 */ /* 0x001fc8000f8810ff */
[----:B------:R-:W-:Y:S02]  /*0680*/  LEA.HI.X R29, R8, UR7, R9, 0x2, P4 ;  /* 0x00000007081d7c11 */ /* 0x000fe4000a0f1409 */
[----:B------:R-:W-:Y:S01]  /*0690*/  CS2R R8, SRZ ;  /* 0x0000000000087805 */ /* 0x000fe2000001ff00 */
[----:B------:R0:W4:Y:S05]  /*06a0*/  MUFU.RCP R25, R0 ;  /* 0x0000000000197308 */ /* 0x00012a0000001000 */
[----:B------:R-:W3:Y:S01]  /*06b0*/  @P2 LDG.E.128 R8, desc[UR4][R28.64+-0xb300] ;  /* 0xff4d00041c082981 */ /* 0x000ee2000c1e1d00 */
[----:B-1----:R-:W-:Y:S01]  /*06c0*/  FMUL R22, R22, R19 ;  /* 0x0000001316167220 */ /* 0x002fe20000400000 */
[----:B------:R-:W-:Y:S01]  /*06d0*/  CS2R R18, SRZ ;  /* 0x0000000000127805 */ /* 0x000fe2000001ff00 */
[----:B0-----:R-:W-:-:S05]  /*06e0*/  IMAD.MOV.U32 R0, RZ, RZ, RZ ;  /* 0x000000ffff007224 */ /* 0x001fca00078e00ff */
[----:B------:R-:W5:Y:S01]  /*06f0*/  @!P0 LDG.E.EL R18, desc[UR4][R2.64] ;  /* 0x0000000402128981 */ /* 0x000f62000c2e1900 */
[----:B----4-:R-:W-:Y:S01]  /*0700*/  FMUL R25, R25, R4 ;  /* 0x0000000419197220 */ /* 0x010fe20000400000 */
[----:B------:R-:W-:Y:S02]  /*0710*/  IMAD.MOV.U32 R4, RZ, RZ, RZ ;  /* 0x000000ffff047224 */ /* 0x000fe400078e00ff */
[----:B------:R0:W4:Y:S04]  /*0720*/  @!P0 LDG.E.EL R19, desc[UR4][R2.64] ;  /* 0x0000000402138981 */ /* 0x000128000c2e1900 */
[----:B------:R-:W4:Y:S04]  /*0730*/  @!P0 LDG.E.EL R0, desc[UR4][R26.64] ;  /* 0x000000041a008981 */ /* 0x000f28000c2e1900 */
[----:B------:R-:W4:Y:S01]  /*0740*/  @!P0 LDG.E.EL R4, desc[UR4][R26.64] ;  /* 0x000000041a048981 */ /* 0x000f22000c2e1900 */
[----:B0-----:R-:W-:-:S06]  /*0750*/  CS2R R2, SRZ ;  /* 0x0000000000027805 */ /* 0x001fcc000001ff00 */
[----:B------:R-:W4:Y:S04]  /*0760*/  @!P0 LDG.E.EL R3, desc[UR4][R26.64] ;  /* 0x000000041a038981 */ /* 0x000f28000c2e1900 */
[----:B------:R0:W4:Y:S02]  /*0770*/  @!P0 LDG.E.EL R2, desc[UR4][R26.64] ;  /* 0x000000041a028981 */ /* 0x000124000c2e1900 */
[----:B0-----:R-:W0:Y:S02]  /*0780*/  LDC.64 R26, c[0x0][0x248] ;  /* 0x00009200ff1a7b82 */ /* 0x001e240000000a00 */
[----:B0-----:R-:W-:Y:S01]  /*0790*/  IMAD.WIDE R26, R5, 0x4, R26 ;  /* 0x00000004051a7825 */ /* 0x001fe200078e021a */
[----:B--2---:R-:W-:Y:S02]  /*07a0*/  SEL R12, R12, RZ, P1 ;  /* 0x000000ff0c0c7207 */ /* 0x004fe40000800000 */
[----:B------:R-:W-:-:S02]  /*07b0*/  SEL R13, R13, RZ, P1 ;  /* 0x000000ff0d0d7207 */ /* 0x000fc40000800000 */
[----:B------:R-:W-:Y:S02]  /*07c0*/  SEL R15, R15, RZ, P1 ;  /* 0x000000ff0f0f7207 */ /* 0x000fe40000800000 */
[----:B------:R-:W-:Y:S02]  /*07d0*/  SEL R14, R14, RZ, P1 ;  /* 0x000000ff0e0e7207 */ /* 0x000fe40000800000 */
[----:B---3--:R-:W-:Y:S02]  /*07e0*/  @P3 SEL R12, R8, RZ, P2 ;  /* 0x000000ff080c3207 */ /* 0x008fe40001000000 */
[----:B------:R-:W-:Y:S02]  /*07f0*/  @P3 SEL R13, R9, RZ, P2 ;  /* 0x000000ff090d3207 */ /* 0x000fe40001000000 */
[----:B------:R-:W0:Y:S01]  /*0800*/  LDC.64 R8, c[0x0][0x240] ;  /* 0x00009000ff087b82 */ /* 0x000e220000000a00 */
[----:B------:R-:W-:Y:S02]  /*0810*/  @P3 SEL R15, R11, RZ, P2 ;  /* 0x000000ff0b0f3207 */ /* 0x000fe40001000000 */
[----:B------:R-:W-:Y:S01]  /*0820*/  @P3 SEL R14, R10, RZ, P2 ;  /* 0x000000ff0a0e3207 */ /* 0x000fe20001000000 */
[----:B------:R-:W-:Y:S01]  /*0830*/  FADD R21, R12, -R21 ;  /* 0x800000150c157221 */ /* 0x000fe20000000000 */
[----:B------:R-:W-:Y:S01]  /*0840*/  FADD R11, R13, -R16 ;  /* 0x800000100d0b7221 */ /* 0x000fe20000000000 */
[----:B-----5:R-:W-:-:S02]  /*0850*/  FADD R6, R15, -R6 ;  /* 0x800000060f067221 */ /* 0x020fc40000000000 */
[----:B------:R-:W-:Y:S01]  /*0860*/  FADD R17, R14, -R17 ;  /* 0x800000110e117221 */ /* 0x000fe20000000000 */
[----:B------:R-:W-:Y:S01]  /*0870*/  FMUL R24, R24, R21 ;  /* 0x0000001518187220 */ /* 0x000fe20000400000 */
[----:B------:R-:W-:Y:S01]  /*0880*/  FMUL R25, R25, R6 ;  /* 0x0000000619197220 */ /* 0x000fe20000400000 */
[----:B------:R-:W-:Y:S01]  /*0890*/  FMUL R11, R20, R11 ;  /* 0x0000000b140b7220 */ /* 0x000fe20000400000 */
[----:B------:R-:W-:Y:S02]  /*08a0*/  FMUL R17, R22, R17 ;  /* 0x0000001116117220 */ /* 0x000fe40000400000 */
[----:B----4-:R-:W-:Y:S02]  /*08b0*/  FFMA R4, R25, R23, R4 ;  /* 0x0000001719047223 */ /* 0x010fe40000000004 */
[----:B------:R-:W-:Y:S01]  /*08c0*/  FFMA R0, R17, R19, R0 ;  /* 0x0000001311007223 */ /* 0x000fe20000000000 */
[----:B------:R-:W-:Y:S01]  /*08d0*/  FFMA R3, R24, R18, R3 ;  /* 0x0000001218037223 */ /* 0x000fe20000000003 */
[----:B0-----:R-:W-:-:S04]  /*08e0*/  IMAD.WIDE R8, R5, 0x4, R8 ;  /* 0x0000000405087825 */ /* 0x001fc800078e0208 */
[----:B------:R-:W-:Y:S01]  /*08f0*/  FFMA R2, R11, R7, R2 ;  /* 0x000000070b027223 */ /* 0x000fe20000000002 */
[----:B------:R-:W-:Y:S01]  /*0900*/  FSETP.GEU.AND P1, PT, R4, RZ, PT ;  /* 0x000000ff0400720b */ /* 0x000fe20003f2e000 */
[----:B------:R0:W-:Y:S01]  /*0910*/  @!P0 STG.E.128 desc[UR4][R8.64], R12 ;  /* 0x0000000c08008986 */ /* 0x0001e2000c101d04 */
[----:B------:R-:W-:Y:S02]  /*0920*/  FSETP.GEU.AND P2, PT, R0, RZ, PT ;  /* 0x000000ff0000720b */ /* 0x000fe40003f4e000 */
[----:B------:R-:W-:Y:S02]  /*0930*/  FSETP.GEU.AND P3, PT, R2, RZ, PT ;  /* 0x000000ff0200720b */ /* 0x000fe40003f6e000 */
[----:B------:R-:W-:Y:S02]  /*0940*/  FSETP.GEU.AND P4, PT, R3, RZ, PT ;  /* 0x000000ff0300720b */ /* 0x000fe40003f8e000 */
[----:B------:R-:W-:Y:S02]  /*0950*/  SEL R7, R4, RZ, P1 ;  /* 0x000000ff04077207 */ /* 0x000fe40000800000 */
[----:B------:R-:W-:-:S02]  /*0960*/  SEL R6, R0, RZ, P2 ;  /* 0x000000ff00067207 */ /* 0x000fc40001000000 */
[----:B------:R-:W-:Y:S02]  /*0970*/  SEL R5, R2, RZ, P3 ;  /* 0x000000ff02057207 */ /* 0x000fe40001800000 */
[----:B------:R-:W-:Y:S01]  /*0980*/  SEL R4, R3, RZ, P4 ;  /* 0x000000ff03047207 */ /* 0x000fe20002000000 */
[----:B0-----:R-:W-:Y:S06]  /*0990*/  @P0 EXIT ;  /* 0x000000000000094d */ /* 0x001fec0003800000 */
[----:B------:R-:W-:Y:S01]  /*09a0*/  STG.E.128 desc[UR4][R26.64], R4 ;  /* 0x000000041a007986 */ /* 0x000fe2000c101d04 */
[----:B------:R-:W-:Y:S05]  /*09b0*/  EXIT ;  /* 0x000000000000794d */ /* 0x000fea0003800000 */
.L_x_0:
[----:B------:R-:W-:-:S00]  /*09c0*/  BRA `(.L_x_0) ;  /* 0xfffffffc00fc7947 */ /* 0x000fc0000383ffff */
[----:B------:R-:W-:-:S00]  /*09d0*/  NOP ;  /* 0x0000000000007918 */ /* 0x000fc00000000000 */
        /* <DEDUP_REMOVED lines=10> */
.L_x_1:


//--------------------- .nv.global.init           --------------------------
	.section	.nv.global.init,"aw",@progbits
.nv.global.init:
	.type		_$_str,@object
	.size		_$_str,(_$_str_$_2 - _$_str)
_$_str:
        /*0000*/ 	.byte	0x5f, 0x5f, 0x43, 0x55, 0x44, 0x41, 0x5f, 0x46, 0x54, 0x5a, 0x00
	.type		_$_str_$_2,@object
	.size		_$_str_$_2,(.L_1 - _$_str_$_2)
_$_str_$_2:
        /*000b*/ 	.byte	0x5f, 0x5f, 0x43, 0x55, 0x44, 0x41, 0x5f, 0x50, 0x52, 0x45, 0x43, 0x5f, 0x53, 0x51, 0x52, 0x54
        /*001b*/ 	.byte	0x00
.L_1:


//--------------------- .nv.constant0.triton_poi_fused__native_batch_norm_legit_no_training_cat_relu_6 --------------------------
	.section	.nv.constant0.triton_poi_fused__native_batch_norm_legit_no_training_cat_relu_6,"a",@progbits
	.sectionflags	@""
	.align	4
.nv.constant0.triton_poi_fused__native_batch_norm_legit_no_training_cat_relu_6:
	.zero		596
